	.headerflags	@"EF_CUDA_TEXMODE_UNIFIED EF_CUDA_64BIT_ADDRESS EF_CUDA_ACCELERATORS EF_CUDA_SM90 EF_CUDA_VIRTUAL_SM(EF_CUDA_SM90)"
	.elftype	@"ET_EXEC"


//--------------------- .nv.info                  --------------------------
	.section	.nv.info,"",@"SHT_CUDA_INFO"
	.align	4


	//----- nvinfo : EIATTR_REGCOUNT
	.align		4
        /*0000*/ 	.byte	0x04, 0x2f
        /*0002*/ 	.short	(.L_1 - .L_0)
	.align		4
.L_0:
        /*0004*/ 	.word	index@(triton_red_fused_pow_sum_29)
        /*0008*/ 	.word	0x0000001c


	//----- nvinfo : EIATTR_MIN_STACK_SIZE
	.align		4
.L_1:
        /*000c*/ 	.byte	0x04, 0x12
        /*000e*/ 	.short	(.L_3 - .L_2)
	.align		4
.L_2:
        /*0010*/ 	.word	index@(triton_red_fused_pow_sum_29)
        /*0014*/ 	.word	0x00000000


	//----- nvinfo : EIATTR_FRAME_SIZE
	.align		4
.L_3:
        /*0018*/ 	.byte	0x04, 0x11
        /*001a*/ 	.short	(.L_5 - .L_4)
	.align		4
.L_4:
        /*001c*/ 	.word	index@(triton_red_fused_pow_sum_29)
        /*0020*/ 	.word	0x00000000


	//----- nvinfo : EIATTR_MIN_STACK_SIZE
	.align		4
.L_5:
        /*0024*/ 	.byte	0x04, 0x12
        /*0026*/ 	.short	(.L_7 - .L_6)
	.align		4
.L_6:
        /*0028*/ 	.word	index@(triton_red_fused_pow_sum_29)
        /*002c*/ 	.word	0x00000000
.L_7:


//--------------------- .nv.info.triton_red_fused_pow_sum_29 --------------------------
	.section	.nv.info.triton_red_fused_pow_sum_29,"",@"SHT_CUDA_INFO"
	.sectionflags	@""
	.align	4


	//----- nvinfo : EIATTR_CUDA_API_VERSION
	.align		4
        /*0000*/ 	.byte	0x04, 0x37
        /*0002*/ 	.short	(.L_9 - .L_8)
.L_8:
        /*0004*/ 	.word	0x0000007c


	//----- nvinfo : EIATTR_KPARAM_INFO
	.align		4
.L_9:
        /*0008*/ 	.byte	0x04, 0x17
        /*000a*/ 	.short	(.L_11 - .L_10)
.L_10:
        /*000c*/ 	.word	0x00000000
        /*0010*/ 	.short	0x0003
        /*0012*/ 	.short	0x0014
        /*0014*/ 	.byte	0x00, 0xf0, 0x11, 0x00


	//----- nvinfo : EIATTR_KPARAM_INFO
	.align		4
.L_11:
        /*0018*/ 	.byte	0x04, 0x17
        /*001a*/ 	.short	(.L_13 - .L_12)
.L_12:
        /*001c*/ 	.word	0x00000000
        /*0020*/ 	.short	0x0002
        /*0022*/ 	.short	0x0010
        /*0024*/ 	.byte	0x00, 0xf0, 0x11, 0x00


	//----- nvinfo : EIATTR_KPARAM_INFO
	.align		4
.L_13:
        /*0028*/ 	.byte	0x04, 0x17
        /*002a*/ 	.short	(.L_15 - .L_14)
.L_14:
        /*002c*/ 	.word	0x00000000
        /*0030*/ 	.short	0x0001
        /*0032*/ 	.short	0x0008
        /*0034*/ 	.byte	0x00, 0xf4, 0x21, 0x00


	//----- nvinfo : EIATTR_KPARAM_INFO
	.align		4
.L_15:
        /*0038*/ 	.byte	0x04, 0x17
        /*003a*/ 	.short	(.L_17 - .L_16)
.L_16:
        /*003c*/ 	.word	0x00000000
        /*0040*/ 	.short	0x0000
        /*0042*/ 	.short	0x0000
        /*0044*/ 	.byte	0x00, 0xf4, 0x21, 0x00


	//----- nvinfo : EIATTR_SPARSE_MMA_MASK
	.align		4
.L_17:
        /*0048*/ 	.byte	0x03, 0x50
        /*004a*/ 	.short	0x0000


	//----- nvinfo : EIATTR_MAXREG_COUNT
	.align		4
        /*004c*/ 	.byte	0x03, 0x1b
        /*004e*/ 	.short	0x00ff


	//----- nvinfo : EIATTR_COOP_GROUP_MASK_REGIDS
	.align		4
        /*0050*/ 	.byte	0x04, 0x29
        /*0052*/ 	.short	(.L_19 - .L_18)


	//   ....[0]....
.L_18:
        /*0054*/ 	.word	0xffffffff


	//----- nvinfo : EIATTR_COOP_GROUP_INSTR_OFFSETS
	.align		4
.L_19:
        /*0058*/ 	.byte	0x04, 0x28
        /*005a*/ 	.short	(.L_21 - .L_20)


	//   ....[0]....
.L_20:
        /*005c*/ 	.word	0x00000420


	//----- nvinfo : EIATTR_EXIT_INSTR_OFFSETS
	.align		4
.L_21:
        /*0060*/ 	.byte	0x04, 0x1c
        /*0062*/ 	.short	(.L_23 - .L_22)


	//   ....[0]....
.L_22:
        /*0064*/ 	.word	0x00000460


	//   ....[1]....
        /*0068*/ 	.word	0x000004b0


	//----- nvinfo : EIATTR_REQNTID
	.align		4
.L_23:
        /*006c*/ 	.byte	0x04, 0x10
        /*006e*/ 	.short	(.L_25 - .L_24)
.L_24:
        /*0070*/ 	.word	0x00000080
        /*0074*/ 	.word	0x00000001
        /*0078*/ 	.word	0x00000001


	//----- nvinfo : EIATTR_CBANK_PARAM_SIZE
	.align		4
.L_25:
        /*007c*/ 	.byte	0x03, 0x19
        /*007e*/ 	.short	0x0018


	//----- nvinfo : EIATTR_PARAM_CBANK
	.align		4
        /*0080*/ 	.byte	0x04, 0x0a
        /*0082*/ 	.short	(.L_27 - .L_26)
	.align		4
.L_26:
        /*0084*/ 	.word	index@(.nv.constant0.triton_red_fused_pow_sum_29)
        /*0088*/ 	.short	0x0210
        /*008a*/ 	.short	0x0018


	//----- nvinfo : EIATTR_SW_WAR
	.align		4
.L_27:
        /*008c*/ 	.byte	0x04, 0x36
        /*008e*/ 	.short	(.L_29 - .L_28)
.L_28:
        /*0090*/ 	.word	0x00000008
.L_29:


//--------------------- .nv.callgraph             --------------------------
	.section	.nv.callgraph,"",@"SHT_CUDA_CALLGRAPH"
	.align	4
	.sectionentsize	8
	.align		4
        /*0000*/ 	.word	0x00000000
	.align		4
        /*0004*/ 	.word	0xffffffff
	.align		4
        /*0008*/ 	.word	0x00000000
	.align		4
        /*000c*/ 	.word	0xfffffffe
	.align		4
        /*0010*/ 	.word	0x00000000
	.align		4
        /*0014*/ 	.word	0xfffffffd
	.align		4
        /*0018*/ 	.word	0x00000000
	.align		4
        /*001c*/ 	.word	0xfffffffc


//--------------------- .text.triton_red_fused_pow_sum_29 --------------------------
	.section	.text.triton_red_fused_pow_sum_29,"ax",@progbits
	.sectionflags	@"SHF_BARRIERS=1"
	.align	128
        .global         triton_red_fused_pow_sum_29
        .type           triton_red_fused_pow_sum_29,@function
        .size           triton_red_fused_pow_sum_29,(.L_x_2 - triton_red_fused_pow_sum_29)
        .other          triton_red_fused_pow_sum_29,@"STO_CUDA_ENTRY STV_DEFAULT"
triton_red_fused_pow_sum_29:
.text.triton_red_fused_pow_sum_29:
[----:B------:R-:W0:Y:S02]  /*0000*/  LDC R1, c[0x0][0x28] ;  /* 0x00000a00ff017b82 */ /* 0x000e240000000800 */
[----:B------:R-:W1:Y:S01]  /*0010*/  S2R R23, SR_TID.X ;  /* 0x0000000000177919 */ /* 0x000e620000002100 */
[----:B------:R-:W-:Y:S01]  /*0020*/  IMAD.MOV.U32 R13, RZ, RZ, RZ ;  /* 0x000000ffff0d7224 */ /* 0x000fe200078e00ff */
[----:B------:R-:W-:Y:S01]  /*0030*/  MOV R15, 0xfffffff8 ;  /* 0xfffffff8000f7802 */ /* 0x000fe20000000f00 */
[----:B------:R-:W-:Y:S01]  /*0040*/  IMAD.MOV.U32 R14, RZ, RZ, -0x1 ;  /* 0xffffffffff0e7424 */ /* 0x000fe200078e00ff */
[----:B------:R-:W2:Y:S01]  /*0050*/  S2R R3, SR_CTAID.X ;  /* 0x0000000000037919 */ /* 0x000ea20000002500 */
[----:B------:R-:W-:Y:S01]  /*0060*/  CS2R R18, SRZ ;  /* 0x0000000000127805 */ /* 0x000fe2000001ff00 */
[----:B------:R-:W-:Y:S01]  /*0070*/  IMAD.MOV.U32 R17, RZ, RZ, RZ ;  /* 0x000000ffff117224 */ /* 0x000fe200078e00ff */
[----:B------:R-:W-:Y:S01]  /*0080*/  ULDC.64 UR6, c[0x0][0x208] ;  /* 0x0000820000067ab9 */ /* 0x000fe20000000a00 */
[----:B-1----:R-:W-:Y:S02]  /*0090*/  LOP3.LUT R12, R23, 0x3f, RZ, 0xc0, !PT ;  /* 0x0000003f170c7812 */ /* 0x002fe400078ec0ff */
[----:B------:R-:W-:-:S03]  /*00a0*/  SHF.R.U32.HI R16, RZ, 0x6, R23 ;  /* 0x00000006ff107819 */ /* 0x000fc60000011617 */
[----:B--2---:R-:W-:Y:S01]  /*00b0*/  IMAD R0, R3, 0x40, R12 ;  /* 0x0000004003007824 */ /* 0x004fe200078e020c */
[----:B------:R-:W-:Y:S01]  /*00c0*/  SGXT.U32 R16, R16, 0x1 ;  /* 0x000000011010781a */ /* 0x000fe20000000000 */
[----:B------:R-:W1:Y:S02]  /*00d0*/  LDC.64 R2, c[0x0][0x210] ;  /* 0x00008400ff027b82 */ /* 0x000e640000000a00 */
[C---:B------:R-:W-:Y:S01]  /*00e0*/  IMAD.HI R4, R0.reuse, 0x38e38e39, RZ ;  /* 0x38e38e3900047827 */ /* 0x040fe200078e02ff */
[----:B------:R-:W-:-:S04]  /*00f0*/  ISETP.GE.AND P1, PT, R0, 0x90, PT ;  /* 0x000000900000780c */ /* 0x000fc80003f26270 */
[----:B------:R-:W-:-:S04]  /*0100*/  SHF.R.S32.HI R5, RZ, 0x1, R4 ;  /* 0x00000001ff057819 */ /* 0x000fc80000011404 */
[----:B------:R-:W-:-:S05]  /*0110*/  LEA.HI R5, R4, R5, RZ, 0x1 ;  /* 0x0000000504057211 */ /* 0x000fca00078f08ff */
[----:B------:R-:W-:-:S04]  /*0120*/  IMAD R5, R5, 0x477, R0 ;  /* 0x0000047705057824 */ /* 0x000fc800078e0200 */
[----:B------:R-:W-:-:S07]  /*0130*/  IMAD R21, R16, 0x9, R5 ;  /* 0x0000000910157824 */ /* 0x000fce00078e0205 */
.L_x_0:
[----:B------:R-:W-:Y:S01]  /*0140*/  IADD3 R7, R21, 0x12, RZ ;  /* 0x0000001215077810 */ /* 0x000fe20007ffe0ff */
[C---:B------:R-:W-:Y:S01]  /*0150*/  VIADD R9, R21.reuse, 0x24 ;  /* 0x0000002415097836 */ /* 0x040fe20000000000 */
[----:B------:R-:W-:Y:S02]  /*0160*/  IADD3 R11, R21, 0x36, RZ ;  /* 0x00000036150b7810 */ /* 0x000fe40007ffe0ff */
[----:B------:R-:W-:Y:S01]  /*0170*/  CS2R R24, SRZ ;  /* 0x0000000000187805 */ /* 0x000fe2000001ff00 */
[----:B------:R-:W-:Y:S02]  /*0180*/  IMAD.MOV.U32 R22, RZ, RZ, RZ ;  /* 0x000000ffff167224 */ /* 0x000fe400078e00ff */
[----:B------:R-:W-:Y:S02]  /*0190*/  IMAD.MOV.U32 R20, RZ, RZ, RZ ;  /* 0x000000ffff147224 */ /* 0x000fe400078e00ff */
[----:B-1----:R-:W-:-:S04]  /*01a0*/  IMAD.WIDE R4, R21, 0x4, R2 ;  /* 0x0000000415047825 */ /* 0x002fc800078e0202 */
[--C-:B------:R-:W-:Y:S01]  /*01b0*/  IMAD.WIDE R6, R7, 0x4, R2.reuse ;  /* 0x0000000407067825 */ /* 0x100fe200078e0202 */
[----:B------:R-:W2:Y:S03]  /*01c0*/  @!P1 LDG.E.EF R24, desc[UR6][R4.64] ;  /* 0x0000000604189981 */ /* 0x000ea6000c0e1900 */
[--C-:B------:R-:W-:Y:S01]  /*01d0*/  IMAD.WIDE R8, R9, 0x4, R2.reuse ;  /* 0x0000000409087825 */ /* 0x100fe200078e0202 */
[----:B------:R-:W3:Y:S03]  /*01e0*/  @!P1 LDG.E.EF R25, desc[UR6][R6.64] ;  /* 0x0000000606199981 */ /* 0x000ee6000c0e1900 */
[----:B------:R-:W-:Y:S01]  /*01f0*/  IMAD.WIDE R10, R11, 0x4, R2 ;  /* 0x000000040b0a7825 */ /* 0x000fe200078e0202 */
[----:B------:R-:W4:Y:S04]  /*0200*/  @!P1 LDG.E.EF R22, desc[UR6][R8.64] ;  /* 0x0000000608169981 */ /* 0x000f28000c0e1900 */
[----:B------:R-:W5:Y:S01]  /*0210*/  @!P1 LDG.E.EF R20, desc[UR6][R10.64] ;  /* 0x000000060a149981 */ /* 0x000f62000c0e1900 */
[----:B------:R-:W-:-:S05]  /*0220*/  IADD3 R15, P0, R15, 0x8, RZ ;  /* 0x000000080f0f7810 */ /* 0x000fca0007f1e0ff */
[----:B------:R-:W-:Y:S01]  /*0230*/  IMAD.X R14, RZ, RZ, R14, P0 ;  /* 0x000000ffff0e7224 */ /* 0x000fe200000e060e */
[----:B------:R-:W-:-:S04]  /*0240*/  ISETP.GE.U32.AND P0, PT, R15, 0x78, PT ;  /* 0x000000780f00780c */ /* 0x000fc80003f06070 */
[----:B------:R-:W-:Y:S02]  /*0250*/  ISETP.GE.U32.AND.EX P0, PT, R14, RZ, PT, P0 ;  /* 0x000000ff0e00720c */ /* 0x000fe40003f06100 */
[----:B------:R-:W-:Y:S02]  /*0260*/  IADD3 R21, R21, 0x48, RZ ;  /* 0x0000004815157810 */ /* 0x000fe40007ffe0ff */
[----:B--2---:R-:W-:Y:S02]  /*0270*/  SEL R24, R24, RZ, !P1 ;  /* 0x000000ff18187207 */ /* 0x004fe40004800000 */
[----:B---3--:R-:W-:Y:S02]  /*0280*/  SEL R25, R25, RZ, !P1 ;  /* 0x000000ff19197207 */ /* 0x008fe40004800000 */
[----:B----4-:R-:W-:Y:S02]  /*0290*/  SEL R22, R22, RZ, !P1 ;  /* 0x000000ff16167207 */ /* 0x010fe40004800000 */
[----:B-----5:R-:W-:Y:S01]  /*02a0*/  SEL R20, R20, RZ, !P1 ;  /* 0x000000ff14147207 */ /* 0x020fe20004800000 */
[----:B------:R-:W-:Y:S01]  /*02b0*/  @!P1 FFMA R13, R24, R24, R13 ;  /* 0x00000018180d9223 */ /* 0x000fe2000000000d */
[----:B------:R-:W-:Y:S01]  /*02c0*/  @!P1 FFMA R18, R25, R25, R18 ;  /* 0x0000001919129223 */ /* 0x000fe20000000012 */
[----:B------:R-:W-:-:S02]  /*02d0*/  @!P1 FFMA R17, R22, R22, R17 ;  /* 0x0000001616119223 */ /* 0x000fc40000000011 */
[----:B------:R-:W-:Y:S01]  /*02e0*/  @!P1 FFMA R19, R20, R20, R19 ;  /* 0x0000001414139223 */ /* 0x000fe20000000013 */
[----:B------:R-:W-:Y:S06]  /*02f0*/  @!P0 BRA `(.L_x_0) ;  /* 0xfffffffc00908947 */ /* 0x000fec000383ffff */
[----:B------:R-:W1:Y:S01]  /*0300*/  S2UR UR5, SR_CgaCtaId ;  /* 0x00000000000579c3 */ /* 0x000e620000008800 */
[----:B------:R-:W-:Y:S01]  /*0310*/  FADD R18, R13, R18 ;  /* 0x000000120d127221 */ /* 0x000fe20000000000 */
[----:B------:R-:W-:Y:S01]  /*0320*/  UMOV UR4, 0x400 ;  /* 0x0000040000047882 */ /* 0x000fe20000000000 */
[----:B------:R-:W-:Y:S01]  /*0330*/  IMAD.SHL.U32 R5, R12, 0x8, RZ ;  /* 0x000000080c057824 */ /* 0x000fe200078e00ff */
[----:B------:R-:W-:Y:S01]  /*0340*/  SHF.L.U32 R2, R16, 0x2, RZ ;  /* 0x0000000210027819 */ /* 0x000fe200000006ff */
[----:B------:R-:W-:Y:S01]  /*0350*/  FADD R18, R17, R18 ;  /* 0x0000001211127221 */ /* 0x000fe20000000000 */
[----:B------:R-:W-:Y:S02]  /*0360*/  ISETP.GE.AND P0, PT, R23, 0x80, PT ;  /* 0x000000801700780c */ /* 0x000fe40003f06270 */
[----:B------:R-:W-:Y:S01]  /*0370*/  LOP3.LUT R3, R5, R2, RZ, 0xfc, !PT ;  /* 0x0000000205037212 */ /* 0x000fe200078efcff */
[----:B------:R-:W-:Y:S01]  /*0380*/  FADD R18, R19, R18 ;  /* 0x0000001213127221 */ /* 0x000fe20000000000 */
[----:B------:R-:W-:-:S02]  /*0390*/  LOP3.LUT R6, R23, 0x1, RZ, 0xc0, !PT ;  /* 0x0000000117067812 */ /* 0x000fc400078ec0ff */
[----:B------:R-:W-:Y:S01]  /*03a0*/  ISETP.EQ.AND P1, PT, R16, RZ, !P1 ;  /* 0x000000ff1000720c */ /* 0x000fe20004f22270 */
[----:B-1----:R-:W-:-:S06]  /*03b0*/  UPRMT UR4, UR5, 0x654, UR4 ;  /* 0x0000065405047896 */ /* 0x002fcc0008000004 */
[----:B------:R-:W-:-:S03]  /*03c0*/  LEA R2, R23, UR4, 0x2 ;  /* 0x0000000417027c11 */ /* 0x000fc6000f8e10ff */
[----:B------:R-:W-:Y:S01]  /*03d0*/  STS [R3+UR4], R18 ;  /* 0x0000001203007988 */ /* 0x000fe20008000804 */
[----:B------:R-:W-:Y:S06]  /*03e0*/  BAR.SYNC.DEFER_BLOCKING 0x0 ;  /* 0x0000000000007b1d */ /* 0x000fec0000010000 */
[----:B------:R-:W1:Y:S01]  /*03f0*/  @!P0 LDS R4, [R2] ;  /* 0x0000000002048984 */ /* 0x000e620000000800 */
[----:B------:R-:W-:-:S04]  /*0400*/  ISETP.NE.U32.AND P0, PT, R6, 0x1, PT ;  /* 0x000000010600780c */ /* 0x000fc80003f05070 */
[----:B------:R-:W-:Y:S01]  /*0410*/  ISETP.LT.AND P0, PT, R23, 0x80, P0 ;  /* 0x000000801700780c */ /* 0x000fe20000701270 */
[----:B-1----:R-:W1:Y:S02]  /*0420*/  SHFL.BFLY PT, R7, R4, 0x1, 0x1f ;  /* 0x0c201f0004077f89 */ /* 0x002e6400000e0000 */
[----:B-1----:R-:W-:-:S10]  /*0430*/  FADD R7, R4, R7 ;  /* 0x0000000704077221 */ /* 0x002fd40000000000 */
[----:B------:R1:W-:Y:S01]  /*0440*/  @P0 STS [R2], R7 ;  /* 0x0000000702000388 */ /* 0x0003e20000000800 */
[----:B------:R-:W-:Y:S06]  /*0450*/  BAR.SYNC.DEFER_BLOCKING 0x0 ;  /* 0x0000000000007b1d */ /* 0x000fec0000010000 */
[----:B-1----:R-:W-:Y:S05]  /*0460*/  @!P1 EXIT ;  /* 0x000000000000994d */ /* 0x002fea0003800000 */
[----:B------:R-:W0:Y:S01]  /*0470*/  LDS R5, [R5+UR4] ;  /* 0x0000000405057984 */ /* 0x000e220008000800 */
[----:B------:R-:W1:Y:S02]  /*0480*/  LDC.64 R2, c[0x0][0x218] ;  /* 0x00008600ff027b82 */ /* 0x000e640000000a00 */
[----:B-1----:R-:W-:-:S05]  /*0490*/  IMAD.WIDE R2, R0, 0x4, R2 ;  /* 0x0000000400027825 */ /* 0x002fca00078e0202 */
[----:B0-----:R-:W-:Y:S01]  /*04a0*/  STG.E desc[UR6][R2.64], R5 ;  /* 0x0000000502007986 */ /* 0x001fe2000c101906 */
[----:B------:R-:W-:Y:S05]  /*04b0*/  EXIT ;  /* 0x000000000000794d */ /* 0x000fea0003800000 */
.L_x_1:
[----:B------:R-:W-:-:S00]  /*04c0*/  BRA `(.L_x_1) ;  /* 0xfffffffc00fc7947 */ /* 0x000fc0000383ffff */
[----:B------:R-:W-:-:S00]  /*04d0*/  NOP ;  /* 0x0000000000007918 */ /* 0x000fc00000000000 */
        /* <DEDUP_REMOVED lines=10> */
.L_x_2:


//--------------------- .nv.shared.triton_red_fused_pow_sum_29 --------------------------
	.section	.nv.shared.triton_red_fused_pow_sum_29,"aw",@nobits
	.sectionflags	@""
	.align	16
	.zero		1024


//--------------------- .nv.constant0.triton_red_fused_pow_sum_29 --------------------------
	.section	.nv.constant0.triton_red_fused_pow_sum_29,"a",@progbits
	.sectionflags	@""
	.align	4
.nv.constant0.triton_red_fused_pow_sum_29:
	.zero		552
